//
// Generated by NVIDIA NVVM Compiler
//
// Compiler Build ID: CL-36424714
// Cuda compilation tools, release 13.0, V13.0.88
// Based on NVVM 20.0.0
//

.version 9.0
.target sm_100
.address_size 64


.entry _Z10multiply64Py(
	.param .u64 .ptr .align 1 _Z10multiply64Py_param_0
)
{
	.reg .b32 	%r<5>;
	.reg .b64 	%rd<7>;

	ld.param.u64 	%rd1, [_Z10multiply64Py_param_0];
	cvta.to.global.u64 	%rd2, %rd1;
	mov.u32 	%r1, %tid.x;
	mov.u32 	%r2, %ctaid.x;
	shl.b32 	%r3, %r2, 8;
	add.s32 	%r4, %r3, %r1;
	mul.wide.u32 	%rd3, %r4, 8;
	add.s64 	%rd4, %rd2, %rd3;
	ld.global.u64 	%rd5, [%rd4];
	mad.lo.s64 	%rd6, %rd5, 1905125066741695459, 765737733928381521;
	st.global.u64 	[%rd4], %rd6;
	ret;

}


// ===== COMPILED SASS (sm_100) =====

	.target	sm_100

	.elftype	@"ET_EXEC"


//--------------------- .note.nv.tkinfo           --------------------------
	.section	.note.nv.tkinfo,"",@"SHT_NOTE"
	.sectionflags	@"SHF_NOTE_NV_TKINFO"
	.tkinfo
        /*0018*/ 	.word	0x00000002
        /*0030*/ 	.string	""
        /*0030*/ 	.string	"ptxas"
        /*0030*/ 	.string	"Cuda compilation tools, release 13.0, V13.0.88"
        /*0030*/ 	.string	"Build cuda_13.0.r13.0/compiler.36424714_0"
        /*0030*/ 	.string	"-arch sm_100 -m 64 "



//--------------------- .note.nv.cuinfo           --------------------------
	.section	.note.nv.cuinfo,"",@"SHT_NOTE"
	.sectionflags	@"SHF_NOTE_NV_CUINFO"
        /*0018*/ 	.short	0x0002
        /*001a*/ 	.short	0x0064
        /*001c*/ 	.short	0x0082
	.zero		2


//--------------------- .nv.info                  --------------------------
	.section	.nv.info,"",@"SHT_CUDA_INFO"
	.align	4


	//----- nvinfo : EIATTR_REGCOUNT
	.align		4
        /*0000*/ 	.byte	0x04, 0x2f
        /*0002*/ 	.short	(.L_1 - .L_0)
	.align		4
.L_0:
        /*0004*/ 	.word	index@(_Z10multiply64Py)
        /*0008*/ 	.word	0x0000000a


	//----- nvinfo : EIATTR_FRAME_SIZE
	.align		4
.L_1:
        /*000c*/ 	.byte	0x04, 0x11
        /*000e*/ 	.short	(.L_3 - .L_2)
	.align		4
.L_2:
        /*0010*/ 	.word	index@(_Z10multiply64Py)
        /*0014*/ 	.word	0x00000000


	//----- nvinfo : EIATTR_MIN_STACK_SIZE
	.align		4
.L_3:
        /*0018*/ 	.byte	0x04, 0x12
        /*001a*/ 	.short	(.L_5 - .L_4)
	.align		4
.L_4:
        /*001c*/ 	.word	index@(_Z10multiply64Py)
        /*0020*/ 	.word	0x00000000
.L_5:


//--------------------- .nv.compat                --------------------------
	.section	.nv.compat,"",@"SHT_CUDA_COMPAT_INFO"
	.align	4
        /*0000*/ 	.byte	0x02, 0x09, 0x00, 0x00, 0x02, 0x02, 0x01, 0x00, 0x02, 0x05, 0x05, 0x00, 0x03, 0x07, 0x01, 0x01
        /*0010*/ 	.byte	0x02, 0x03, 0x00, 0x00, 0x02, 0x06, 0x01, 0x00, 0x04, 0x0b, 0x08, 0x00, 0x09, 0x00, 0x00, 0x00
        /*0020*/ 	.byte	0x00, 0x00, 0x00, 0x00


//--------------------- .nv.info._Z10multiply64Py --------------------------
	.section	.nv.info._Z10multiply64Py,"",@"SHT_CUDA_INFO"
	.sectionflags	@""
	.align	4


	//----- nvinfo : EIATTR_CUDA_API_VERSION
	.align		4
        /*0000*/ 	.byte	0x04, 0x37
        /*0002*/ 	.short	(.L_7 - .L_6)
.L_6:
        /*0004*/ 	.word	0x00000082


	//----- nvinfo : EIATTR_KPARAM_INFO
	.align		4
.L_7:
        /*0008*/ 	.byte	0x04, 0x17
        /*000a*/ 	.short	(.L_9 - .L_8)
.L_8:
        /*000c*/ 	.word	0x00000000
        /*0010*/ 	.short	0x0000
        /*0012*/ 	.short	0x0000
        /*0014*/ 	.byte	0x00, 0xf5, 0x21, 0x00


	//----- nvinfo : EIATTR_SPARSE_MMA_MASK
	.align		4
.L_9:
        /*0018*/ 	.byte	0x03, 0x50
        /*001a*/ 	.short	0x0000


	//----- nvinfo : EIATTR_MAXREG_COUNT
	.align		4
        /*001c*/ 	.byte	0x03, 0x1b
        /*001e*/ 	.short	0x00ff


	//----- nvinfo : EIATTR_MERCURY_ISA_VERSION
	.align		4
        /*0020*/ 	.byte	0x03, 0x5f
        /*0022*/ 	.short	0x0101


	//----- nvinfo : EIATTR_VRC_CTA_INIT_COUNT
	.align		4
        /*0024*/ 	.byte	0x02, 0x4a
	.zero		1
	.zero		1


	//----- nvinfo : EIATTR_EXIT_INSTR_OFFSETS
	.align		4
        /*0028*/ 	.byte	0x04, 0x1c
        /*002a*/ 	.short	(.L_11 - .L_10)


	//   ....[0]....
.L_10:
        /*002c*/ 	.word	0x000000f0


	//----- nvinfo : EIATTR_CBANK_PARAM_SIZE
	.align		4
.L_11:
        /*0030*/ 	.byte	0x03, 0x19
        /*0032*/ 	.short	0x0008


	//----- nvinfo : EIATTR_PARAM_CBANK
	.align		4
        /*0034*/ 	.byte	0x04, 0x0a
        /*0036*/ 	.short	(.L_13 - .L_12)
	.align		4
.L_12:
        /*0038*/ 	.word	index@(.nv.constant0._Z10multiply64Py)
        /*003c*/ 	.short	0x0380
        /*003e*/ 	.short	0x0008


	//----- nvinfo : EIATTR_SW_WAR
	.align		4
.L_13:
        /*0040*/ 	.byte	0x04, 0x36
        /*0042*/ 	.short	(.L_15 - .L_14)
.L_14:
        /*0044*/ 	.word	0x00000008
.L_15:


//--------------------- .nv.callgraph             --------------------------
	.section	.nv.callgraph,"",@"SHT_CUDA_CALLGRAPH"
	.align	4
	.sectionentsize	8
	.align		4
        /*0000*/ 	.word	0x00000000
	.align		4
        /*0004*/ 	.word	0xffffffff
	.align		4
        /*0008*/ 	.word	0x00000000
	.align		4
        /*000c*/ 	.word	0xfffffffe
	.align		4
        /*0010*/ 	.word	0x00000000
	.align		4
        /*0014*/ 	.word	0xfffffffd
	.align		4
        /*0018*/ 	.word	0x00000000
	.align		4
        /*001c*/ 	.word	0xfffffffc


//--------------------- .text._Z10multiply64Py    --------------------------
	.section	.text._Z10multiply64Py,"ax",@progbits
	.align	128
.text._Z10multiply64Py:
        .type           _Z10multiply64Py,@function
        .size           _Z10multiply64Py,(.L_x_1 - _Z10multiply64Py)
        .other          _Z10multiply64Py,@"STO_CUDA_ENTRY STV_DEFAULT"
_Z10multiply64Py:
[----:B------:R-:W-:Y:S01]  /*0000*/  LDC R1, c[0x0][0x37c] ;  /* 0x0000df00ff017b82 */ /* 0x000fe20000000800 */
[----:B------:R-:W0:Y:S07]  /*0010*/  S2R R5, SR_TID.X ;  /* 0x0000000000057919 */ /* 0x000e2e0000002100 */
[----:B------:R-:W1:Y:S01]  /*0020*/  LDC.64 R2, c[0x0][0x380] ;  /* 0x0000e000ff027b82 */ /* 0x000e620000000a00 */
[----:B------:R-:W2:Y:S01]  /*0030*/  LDCU.64 UR4, c[0x0][0x358] ;  /* 0x00006b00ff0477ac */ /* 0x000ea20008000a00 */
[----:B------:R-:W0:Y:S02]  /*0040*/  S2R R0, SR_CTAID.X ;  /* 0x0000000000007919 */ /* 0x000e240000002500 */
[----:B0-----:R-:W-:-:S05]  /*0050*/  LEA R5, R0, R5, 0x8 ;  /* 0x0000000500057211 */ /* 0x001fca00078e40ff */
[----:B-1----:R-:W-:-:S05]  /*0060*/  IMAD.WIDE.U32 R2, R5, 0x8, R2 ;  /* 0x0000000805027825 */ /* 0x002fca00078e0002 */
[----:B--2---:R-:W2:Y:S01]  /*0070*/  LDG.E.64 R4, desc[UR4][R2.64] ;  /* 0x0000000402047981 */ /* 0x004ea2000c1e1b00 */
[----:B------:R-:W-:Y:S01]  /*0080*/  HFMA2 R6, -RZ, RZ, 24208, -4420 ;  /* 0x75e9ec51ff067431 */ /* 0x000fe200000001ff */
[----:B------:R-:W-:Y:S01]  /*0090*/  MOV R7, 0xaa07269 ;  /* 0x0aa0726900077802 */ /* 0x000fe20000000f00 */
[----:B--2---:R-:W-:-:S03]  /*00a0*/  IMAD R5, R5, -0x782b3c1d, RZ ;  /* 0x87d4c3e305057824 */ /* 0x004fc600078e02ff */
[----:B------:R-:W-:-:S04]  /*00b0*/  IMAD.WIDE.U32 R6, R4, -0x782b3c1d, R6 ;  /* 0x87d4c3e304067825 */ /* 0x000fc800078e0006 */
[----:B------:R-:W-:-:S05]  /*00c0*/  IMAD R5, R4, 0x1a705d27, R5 ;  /* 0x1a705d2704057824 */ /* 0x000fca00078e0205 */
[----:B------:R-:W-:-:S05]  /*00d0*/  IADD3 R7, PT, PT, R7, R5, RZ ;  /* 0x0000000507077210 */ /* 0x000fca0007ffe0ff */
[----:B------:R-:W-:Y:S01]  /*00e0*/  STG.E.64 desc[UR4][R2.64], R6 ;  /* 0x0000000602007986 */ /* 0x000fe2000c101b04 */
[----:B------:R-:W-:Y:S05]  /*00f0*/  EXIT ;  /* 0x000000000000794d */ /* 0x000fea0003800000 */
.L_x_0:
[----:B------:R-:W-:-:S00]  /*0100*/  BRA `(.L_x_0) ;  /* 0xfffffffc00fc7947 */ /* 0x000fc0000383ffff */
[----:B------:R-:W-:-:S00]  /*0110*/  NOP ;  /* 0x0000000000007918 */ /* 0x000fc00000000000 */
        /* <DEDUP_REMOVED lines=14> */
.L_x_1:


//--------------------- .nv.shared.reserved.0     --------------------------
	.section	.nv.shared.reserved.0,"aw",@nobits
	.weak		__nv_reservedSMEM_offset_0_alias
	.size		__nv_reservedSMEM_offset_0_alias, 0, 64
	.other		__nv_reservedSMEM_offset_0_alias,@"STO_CUDA_RESERVED_SHARED STV_DEFAULT"
__nv_reservedSMEM_offset_0_alias:
	.zero		0
	.zero		64


//--------------------- .nv.constant0._Z10multiply64Py --------------------------
	.section	.nv.constant0._Z10multiply64Py,"a",@progbits
	.sectionflags	@""
	.align	4
.nv.constant0._Z10multiply64Py:
	.zero		904


//--------------------- SYMBOLS --------------------------

	.type		.nv.reservedSmem.offset0,@object
	.size		.nv.reservedSmem.offset0,0x4
